//
// Generated by NVIDIA NVVM Compiler
//
// Compiler Build ID: CL-36424714
// Cuda compilation tools, release 13.0, V13.0.88
// Based on NVVM 20.0.0
//

.version 9.0
.target sm_100
.address_size 64

	// .globl	_Z16device_reduce_v0PfS_
// _ZZ16device_reduce_v3PfS_iE3s_y has been demoted
.extern .shared .align 16 .b8 s_y[];

.visible .entry _Z16device_reduce_v0PfS_(
	.param .u64 .ptr .align 1 _Z16device_reduce_v0PfS__param_0,
	.param .u64 .ptr .align 1 _Z16device_reduce_v0PfS__param_1
)
{
	.reg .pred 	%p<5>;
	.reg .b32 	%r<9>;
	.reg .b32 	%f<5>;
	.reg .b64 	%rd<13>;

	ld.param.u64 	%rd5, [_Z16device_reduce_v0PfS__param_0];
	ld.param.u64 	%rd4, [_Z16device_reduce_v0PfS__param_1];
	cvta.to.global.u64 	%rd1, %rd5;
	mov.u32 	%r1, %tid.x;
	mov.u32 	%r8, %ntid.x;
	mov.u32 	%r3, %ctaid.x;
	mul.lo.s32 	%r6, %r8, %r3;
	mul.wide.u32 	%rd6, %r6, 4;
	add.s64 	%rd2, %rd1, %rd6;
	setp.lt.u32 	%p1, %r8, 2;
	@%p1 bra 	$L__BB0_5;
	mul.wide.u32 	%rd7, %r1, 4;
	add.s64 	%rd3, %rd2, %rd7;
$L__BB0_2:
	shr.u32 	%r5, %r8, 1;
	setp.ge.u32 	%p2, %r1, %r5;
	@%p2 bra 	$L__BB0_4;
	add.s32 	%r7, %r5, %r1;
	mul.wide.u32 	%rd8, %r7, 4;
	add.s64 	%rd9, %rd1, %rd8;
	ld.global.f32 	%f1, [%rd9];
	ld.global.f32 	%f2, [%rd3];
	add.f32 	%f3, %f1, %f2;
	st.global.f32 	[%rd3], %f3;
$L__BB0_4:
	bar.sync 	0;
	setp.gt.u32 	%p3, %r8, 3;
	mov.u32 	%r8, %r5;
	@%p3 bra 	$L__BB0_2;
$L__BB0_5:
	setp.ne.s32 	%p4, %r1, 0;
	@%p4 bra 	$L__BB0_7;
	ld.global.f32 	%f4, [%rd2];
	cvta.to.global.u64 	%rd10, %rd4;
	mul.wide.u32 	%rd11, %r3, 4;
	add.s64 	%rd12, %rd10, %rd11;
	st.global.f32 	[%rd12], %f4;
$L__BB0_7:
	ret;

}
	// .globl	_Z16device_reduce_v1PfS_i
.visible .entry _Z16device_reduce_v1PfS_i(
	.param .u64 .ptr .align 1 _Z16device_reduce_v1PfS_i_param_0,
	.param .u64 .ptr .align 1 _Z16device_reduce_v1PfS_i_param_1,
	.param .u32 _Z16device_reduce_v1PfS_i_param_2
)
{
	.reg .pred 	%p<6>;
	.reg .b32 	%r<14>;
	.reg .b32 	%f<9>;
	.reg .b64 	%rd<9>;

	ld.param.u64 	%rd1, [_Z16device_reduce_v1PfS_i_param_0];
	ld.param.u64 	%rd2, [_Z16device_reduce_v1PfS_i_param_1];
	ld.param.u32 	%r8, [_Z16device_reduce_v1PfS_i_param_2];
	mov.u32 	%r1, %tid.x;
	mov.u32 	%r13, %ntid.x;
	mov.u32 	%r3, %ctaid.x;
	mad.lo.s32 	%r4, %r13, %r3, %r1;
	setp.ge.s32 	%p1, %r4, %r8;
	mov.f32 	%f8, 0f00000000;
	@%p1 bra 	$L__BB1_2;
	cvta.to.global.u64 	%rd3, %rd1;
	mul.wide.s32 	%rd4, %r4, 4;
	add.s64 	%rd5, %rd3, %rd4;
	ld.global.f32 	%f8, [%rd5];
$L__BB1_2:
	shl.b32 	%r9, %r1, 2;
	mov.u32 	%r10, s_y;
	add.s32 	%r5, %r10, %r9;
	st.shared.f32 	[%r5], %f8;
	bar.sync 	0;
	setp.lt.u32 	%p2, %r13, 2;
	@%p2 bra 	$L__BB1_6;
$L__BB1_3:
	shr.u32 	%r7, %r13, 1;
	setp.ge.u32 	%p3, %r1, %r7;
	@%p3 bra 	$L__BB1_5;
	shl.b32 	%r11, %r7, 2;
	add.s32 	%r12, %r5, %r11;
	ld.shared.f32 	%f4, [%r12];
	ld.shared.f32 	%f5, [%r5];
	add.f32 	%f6, %f4, %f5;
	st.shared.f32 	[%r5], %f6;
$L__BB1_5:
	bar.sync 	0;
	setp.gt.u32 	%p4, %r13, 3;
	mov.u32 	%r13, %r7;
	@%p4 bra 	$L__BB1_3;
$L__BB1_6:
	setp.ne.s32 	%p5, %r1, 0;
	@%p5 bra 	$L__BB1_8;
	ld.shared.f32 	%f7, [s_y];
	cvta.to.global.u64 	%rd6, %rd2;
	mul.wide.u32 	%rd7, %r3, 4;
	add.s64 	%rd8, %rd6, %rd7;
	st.global.f32 	[%rd8], %f7;
$L__BB1_8:
	ret;

}
	// .globl	_Z16device_reduce_v2PfS_i
.visible .entry _Z16device_reduce_v2PfS_i(
	.param .u64 .ptr .align 1 _Z16device_reduce_v2PfS_i_param_0,
	.param .u64 .ptr .align 1 _Z16device_reduce_v2PfS_i_param_1,
	.param .u32 _Z16device_reduce_v2PfS_i_param_2
)
{
	.reg .pred 	%p<6>;
	.reg .b32 	%r<14>;
	.reg .b32 	%f<10>;
	.reg .b64 	%rd<7>;

	ld.param.u64 	%rd1, [_Z16device_reduce_v2PfS_i_param_0];
	ld.param.u64 	%rd2, [_Z16device_reduce_v2PfS_i_param_1];
	ld.param.u32 	%r7, [_Z16device_reduce_v2PfS_i_param_2];
	mov.u32 	%r1, %tid.x;
	mov.u32 	%r13, %ntid.x;
	mov.u32 	%r8, %ctaid.x;
	mad.lo.s32 	%r3, %r13, %r8, %r1;
	setp.ge.s32 	%p1, %r3, %r7;
	mov.f32 	%f9, 0f00000000;
	@%p1 bra 	$L__BB2_2;
	cvta.to.global.u64 	%rd3, %rd1;
	mul.wide.s32 	%rd4, %r3, 4;
	add.s64 	%rd5, %rd3, %rd4;
	ld.global.f32 	%f9, [%rd5];
$L__BB2_2:
	shl.b32 	%r9, %r1, 2;
	mov.u32 	%r10, s_y;
	add.s32 	%r4, %r10, %r9;
	st.shared.f32 	[%r4], %f9;
	bar.sync 	0;
	setp.lt.u32 	%p2, %r13, 2;
	@%p2 bra 	$L__BB2_6;
$L__BB2_3:
	shr.u32 	%r6, %r13, 1;
	setp.ge.u32 	%p3, %r1, %r6;
	@%p3 bra 	$L__BB2_5;
	shl.b32 	%r11, %r6, 2;
	add.s32 	%r12, %r4, %r11;
	ld.shared.f32 	%f4, [%r12];
	ld.shared.f32 	%f5, [%r4];
	add.f32 	%f6, %f4, %f5;
	st.shared.f32 	[%r4], %f6;
$L__BB2_5:
	bar.sync 	0;
	setp.gt.u32 	%p4, %r13, 3;
	mov.u32 	%r13, %r6;
	@%p4 bra 	$L__BB2_3;
$L__BB2_6:
	setp.ne.s32 	%p5, %r1, 0;
	@%p5 bra 	$L__BB2_8;
	ld.shared.f32 	%f7, [s_y];
	cvta.to.global.u64 	%rd6, %rd2;
	atom.global.add.f32 	%f8, [%rd6], %f7;
$L__BB2_8:
	ret;

}
	// .globl	_Z16device_reduce_v3PfS_i
.visible .entry _Z16device_reduce_v3PfS_i(
	.param .u64 .ptr .align 1 _Z16device_reduce_v3PfS_i_param_0,
	.param .u64 .ptr .align 1 _Z16device_reduce_v3PfS_i_param_1,
	.param .u32 _Z16device_reduce_v3PfS_i_param_2
)
{
	.reg .pred 	%p<16>;
	.reg .b32 	%r<35>;
	.reg .b32 	%f<30>;
	.reg .b64 	%rd<7>;
	// demoted variable
	.shared .align 4 .b8 _ZZ16device_reduce_v3PfS_iE3s_y[128];
	ld.param.u64 	%rd1, [_Z16device_reduce_v3PfS_i_param_0];
	ld.param.u64 	%rd2, [_Z16device_reduce_v3PfS_i_param_1];
	ld.param.u32 	%r5, [_Z16device_reduce_v3PfS_i_param_2];
	mov.u32 	%r1, %ntid.x;
	mov.u32 	%r6, %ctaid.x;
	mov.u32 	%r2, %tid.x;
	mad.lo.s32 	%r3, %r1, %r6, %r2;
	and.b32  	%r4, %r2, 31;
	setp.ge.s32 	%p1, %r3, %r5;
	mov.f32 	%f28, 0f00000000;
	@%p1 bra 	$L__BB3_2;
	cvta.to.global.u64 	%rd3, %rd1;
	mul.wide.s32 	%rd4, %r3, 4;
	add.s64 	%rd5, %rd3, %rd4;
	ld.global.f32 	%f28, [%rd5];
$L__BB3_2:
	mov.b32 	%r7, %f28;
	shfl.sync.down.b32	%r8|%p2, %r7, 16, 31, -1;
	mov.b32 	%f8, %r8;
	add.f32 	%f9, %f28, %f8;
	mov.b32 	%r9, %f9;
	shfl.sync.down.b32	%r10|%p3, %r9, 8, 31, -1;
	mov.b32 	%f10, %r10;
	add.f32 	%f11, %f9, %f10;
	mov.b32 	%r11, %f11;
	shfl.sync.down.b32	%r12|%p4, %r11, 4, 31, -1;
	mov.b32 	%f12, %r12;
	add.f32 	%f13, %f11, %f12;
	mov.b32 	%r13, %f13;
	shfl.sync.down.b32	%r14|%p5, %r13, 2, 31, -1;
	mov.b32 	%f14, %r14;
	add.f32 	%f15, %f13, %f14;
	mov.b32 	%r15, %f15;
	shfl.sync.down.b32	%r16|%p6, %r15, 1, 31, -1;
	mov.b32 	%f16, %r16;
	add.f32 	%f3, %f15, %f16;
	setp.ne.s32 	%p7, %r4, 0;
	@%p7 bra 	$L__BB3_4;
	shr.u32 	%r17, %r2, 3;
	and.b32  	%r18, %r17, 124;
	mov.u32 	%r19, _ZZ16device_reduce_v3PfS_iE3s_y;
	add.s32 	%r20, %r19, %r18;
	st.shared.f32 	[%r20], %f3;
$L__BB3_4:
	bar.sync 	0;
	setp.gt.u32 	%p8, %r2, 31;
	@%p8 bra 	$L__BB3_9;
	shr.u32 	%r21, %r1, 5;
	setp.ge.u32 	%p9, %r4, %r21;
	mov.f32 	%f29, 0f00000000;
	@%p9 bra 	$L__BB3_7;
	shl.b32 	%r22, %r4, 2;
	mov.u32 	%r23, _ZZ16device_reduce_v3PfS_iE3s_y;
	add.s32 	%r24, %r23, %r22;
	ld.shared.f32 	%f29, [%r24];
$L__BB3_7:
	setp.ne.s32 	%p10, %r4, 0;
	mov.b32 	%r25, %f29;
	shfl.sync.down.b32	%r26|%p11, %r25, 16, 31, -1;
	mov.b32 	%f18, %r26;
	add.f32 	%f19, %f29, %f18;
	mov.b32 	%r27, %f19;
	shfl.sync.down.b32	%r28|%p12, %r27, 8, 31, -1;
	mov.b32 	%f20, %r28;
	add.f32 	%f21, %f19, %f20;
	mov.b32 	%r29, %f21;
	shfl.sync.down.b32	%r30|%p13, %r29, 4, 31, -1;
	mov.b32 	%f22, %r30;
	add.f32 	%f23, %f21, %f22;
	mov.b32 	%r31, %f23;
	shfl.sync.down.b32	%r32|%p14, %r31, 2, 31, -1;
	mov.b32 	%f24, %r32;
	add.f32 	%f25, %f23, %f24;
	mov.b32 	%r33, %f25;
	shfl.sync.down.b32	%r34|%p15, %r33, 1, 31, -1;
	mov.b32 	%f26, %r34;
	add.f32 	%f6, %f25, %f26;
	@%p10 bra 	$L__BB3_9;
	cvta.to.global.u64 	%rd6, %rd2;
	atom.global.add.f32 	%f27, [%rd6], %f6;
$L__BB3_9:
	ret;

}


// ===== COMPILED SASS (sm_100) =====

	.target	sm_100

	.elftype	@"ET_EXEC"


//--------------------- .note.nv.tkinfo           --------------------------
	.section	.note.nv.tkinfo,"",@"SHT_NOTE"
	.sectionflags	@"SHF_NOTE_NV_TKINFO"
	.tkinfo
        /*0018*/ 	.word	0x00000002
        /*0030*/ 	.string	""
        /*0030*/ 	.string	"ptxas"
        /*0030*/ 	.string	"Cuda compilation tools, release 13.0, V13.0.88"
        /*0030*/ 	.string	"Build cuda_13.0.r13.0/compiler.36424714_0"
        /*0030*/ 	.string	"-arch sm_100 -m 64 "



//--------------------- .note.nv.cuinfo           --------------------------
	.section	.note.nv.cuinfo,"",@"SHT_NOTE"
	.sectionflags	@"SHF_NOTE_NV_CUINFO"
        /*0018*/ 	.short	0x0002
        /*001a*/ 	.short	0x0064
        /*001c*/ 	.short	0x0082
	.zero		2


//--------------------- .nv.info                  --------------------------
	.section	.nv.info,"",@"SHT_CUDA_INFO"
	.align	4


	//----- nvinfo : EIATTR_REGCOUNT
	.align		4
        /*0000*/ 	.byte	0x04, 0x2f
        /*0002*/ 	.short	(.L_1 - .L_0)
	.align		4
.L_0:
        /*0004*/ 	.word	index@(_Z16device_reduce_v0PfS_)
        /*0008*/ 	.word	0x00000012


	//----- nvinfo : EIATTR_FRAME_SIZE
	.align		4
.L_1:
        /*000c*/ 	.byte	0x04, 0x11
        /*000e*/ 	.short	(.L_3 - .L_2)
	.align		4
.L_2:
        /*0010*/ 	.word	index@(_Z16device_reduce_v0PfS_)
        /*0014*/ 	.word	0x00000000


	//----- nvinfo : EIATTR_REGCOUNT
	.align		4
.L_3:
        /*0018*/ 	.byte	0x04, 0x2f
        /*001a*/ 	.short	(.L_5 - .L_4)
	.align		4
.L_4:
        /*001c*/ 	.word	index@(_Z16device_reduce_v1PfS_i)
        /*0020*/ 	.word	0x0000000b


	//----- nvinfo : EIATTR_FRAME_SIZE
	.align		4
.L_5:
        /*0024*/ 	.byte	0x04, 0x11
        /*0026*/ 	.short	(.L_7 - .L_6)
	.align		4
.L_6:
        /*0028*/ 	.word	index@(_Z16device_reduce_v1PfS_i)
        /*002c*/ 	.word	0x00000000


	//----- nvinfo : EIATTR_REGCOUNT
	.align		4
.L_7:
        /*0030*/ 	.byte	0x04, 0x2f
        /*0032*/ 	.short	(.L_9 - .L_8)
	.align		4
.L_8:
        /*0034*/ 	.word	index@(_Z16device_reduce_v2PfS_i)
        /*0038*/ 	.word	0x0000000a


	//----- nvinfo : EIATTR_FRAME_SIZE
	.align		4
.L_9:
        /*003c*/ 	.byte	0x04, 0x11
        /*003e*/ 	.short	(.L_11 - .L_10)
	.align		4
.L_10:
        /*0040*/ 	.word	index@(_Z16device_reduce_v2PfS_i)
        /*0044*/ 	.word	0x00000000


	//----- nvinfo : EIATTR_REGCOUNT
	.align		4
.L_11:
        /*0048*/ 	.byte	0x04, 0x2f
        /*004a*/ 	.short	(.L_13 - .L_12)
	.align		4
.L_12:
        /*004c*/ 	.word	index@(_Z16device_reduce_v3PfS_i)
        /*0050*/ 	.word	0x0000000d


	//----- nvinfo : EIATTR_FRAME_SIZE
	.align		4
.L_13:
        /*0054*/ 	.byte	0x04, 0x11
        /*0056*/ 	.short	(.L_15 - .L_14)
	.align		4
.L_14:
        /*0058*/ 	.word	index@(_Z16device_reduce_v3PfS_i)
        /*005c*/ 	.word	0x00000000


	//----- nvinfo : EIATTR_MIN_STACK_SIZE
	.align		4
.L_15:
        /*0060*/ 	.byte	0x04, 0x12
        /*0062*/ 	.short	(.L_17 - .L_16)
	.align		4
.L_16:
        /*0064*/ 	.word	index@(_Z16device_reduce_v3PfS_i)
        /*0068*/ 	.word	0x00000000


	//----- nvinfo : EIATTR_MIN_STACK_SIZE
	.align		4
.L_17:
        /*006c*/ 	.byte	0x04, 0x12
        /*006e*/ 	.short	(.L_19 - .L_18)
	.align		4
.L_18:
        /*0070*/ 	.word	index@(_Z16device_reduce_v2PfS_i)
        /*0074*/ 	.word	0x00000000


	//----- nvinfo : EIATTR_MIN_STACK_SIZE
	.align		4
.L_19:
        /*0078*/ 	.byte	0x04, 0x12
        /*007a*/ 	.short	(.L_21 - .L_20)
	.align		4
.L_20:
        /*007c*/ 	.word	index@(_Z16device_reduce_v1PfS_i)
        /*0080*/ 	.word	0x00000000


	//----- nvinfo : EIATTR_MIN_STACK_SIZE
	.align		4
.L_21:
        /*0084*/ 	.byte	0x04, 0x12
        /*0086*/ 	.short	(.L_23 - .L_22)
	.align		4
.L_22:
        /*0088*/ 	.word	index@(_Z16device_reduce_v0PfS_)
        /*008c*/ 	.word	0x00000000
.L_23:


//--------------------- .nv.compat                --------------------------
	.section	.nv.compat,"",@"SHT_CUDA_COMPAT_INFO"
	.align	4
        /*0000*/ 	.byte	0x02, 0x09, 0x00, 0x00, 0x02, 0x02, 0x01, 0x00, 0x02, 0x05, 0x05, 0x00, 0x03, 0x07, 0x01, 0x01
        /*0010*/ 	.byte	0x02, 0x03, 0x00, 0x00, 0x02, 0x06, 0x01, 0x00, 0x04, 0x0b, 0x08, 0x00, 0x09, 0x00, 0x00, 0x00
        /*0020*/ 	.byte	0x00, 0x00, 0x00, 0x00


//--------------------- .nv.info._Z16device_reduce_v3PfS_i --------------------------
	.section	.nv.info._Z16device_reduce_v3PfS_i,"",@"SHT_CUDA_INFO"
	.sectionflags	@""
	.align	4


	//----- nvinfo : EIATTR_CUDA_API_VERSION
	.align		4
        /*0000*/ 	.byte	0x04, 0x37
        /*0002*/ 	.short	(.L_25 - .L_24)
.L_24:
        /*0004*/ 	.word	0x00000082


	//----- nvinfo : EIATTR_KPARAM_INFO
	.align		4
.L_25:
        /*0008*/ 	.byte	0x04, 0x17
        /*000a*/ 	.short	(.L_27 - .L_26)
.L_26:
        /*000c*/ 	.word	0x00000000
        /*0010*/ 	.short	0x0002
        /*0012*/ 	.short	0x0010
        /*0014*/ 	.byte	0x00, 0xf0, 0x11, 0x00


	//----- nvinfo : EIATTR_KPARAM_INFO
	.align		4
.L_27:
        /*0018*/ 	.byte	0x04, 0x17
        /*001a*/ 	.short	(.L_29 - .L_28)
.L_28:
        /*001c*/ 	.word	0x00000000
        /*0020*/ 	.short	0x0001
        /*0022*/ 	.short	0x0008
        /*0024*/ 	.byte	0x00, 0xf5, 0x21, 0x00


	//----- nvinfo : EIATTR_KPARAM_INFO
	.align		4
.L_29:
        /*0028*/ 	.byte	0x04, 0x17
        /*002a*/ 	.short	(.L_31 - .L_30)
.L_30:
        /*002c*/ 	.word	0x00000000
        /*0030*/ 	.short	0x0000
        /*0032*/ 	.short	0x0000
        /*0034*/ 	.byte	0x00, 0xf5, 0x21, 0x00


	//----- nvinfo : EIATTR_SPARSE_MMA_MASK
	.align		4
.L_31:
        /*0038*/ 	.byte	0x03, 0x50
        /*003a*/ 	.short	0x0000


	//----- nvinfo : EIATTR_MAXREG_COUNT
	.align		4
        /*003c*/ 	.byte	0x03, 0x1b
        /*003e*/ 	.short	0x00ff


	//----- nvinfo : EIATTR_NUM_BARRIERS
	.align		4
        /*0040*/ 	.byte	0x02, 0x4c
        /*0042*/ 	.byte	0x01
	.zero		1


	//----- nvinfo : EIATTR_MERCURY_ISA_VERSION
	.align		4
        /*0044*/ 	.byte	0x03, 0x5f
        /*0046*/ 	.short	0x0101


	//----- nvinfo : EIATTR_COOP_GROUP_MASK_REGIDS
	.align		4
        /*0048*/ 	.byte	0x04, 0x29
        /*004a*/ 	.short	(.L_33 - .L_32)


	//   ....[0]....
.L_32:
        /*004c*/ 	.word	0xffffffff


	//   ....[1]....
        /*0050*/ 	.word	0xffffffff


	//   ....[2]....
        /*0054*/ 	.word	0xffffffff


	//   ....[3]....
        /*0058*/ 	.word	0xffffffff


	//   ....[4]....
        /*005c*/ 	.word	0xffffffff


	//   ....[5]....
        /*0060*/ 	.word	0xffffffff


	//   ....[6]....
        /*0064*/ 	.word	0xffffffff


	//   ....[7]....
        /*0068*/ 	.word	0xffffffff


	//   ....[8]....
        /*006c*/ 	.word	0xffffffff


	//   ....[9]....
        /*0070*/ 	.word	0xffffffff


	//----- nvinfo : EIATTR_COOP_GROUP_INSTR_OFFSETS
	.align		4
.L_33:
        /*0074*/ 	.byte	0x04, 0x28
        /*0076*/ 	.short	(.L_35 - .L_34)


	//   ....[0]....
.L_34:
        /*0078*/ 	.word	0x000000d0


	//   ....[1]....
        /*007c*/ 	.word	0x000000f0


	//   ....[2]....
        /*0080*/ 	.word	0x00000120


	//   ....[3]....
        /*0084*/ 	.word	0x00000190


	//   ....[4]....
        /*0088*/ 	.word	0x000001d0


	//   ....[5]....
        /*008c*/ 	.word	0x000002a0


	//   ....[6]....
        /*0090*/ 	.word	0x000002c0


	//   ....[7]....
        /*0094*/ 	.word	0x000002e0


	//   ....[8]....
        /*0098*/ 	.word	0x00000300


	//   ....[9]....
        /*009c*/ 	.word	0x00000320


	//----- nvinfo : EIATTR_VRC_CTA_INIT_COUNT
	.align		4
.L_35:
        /*00a0*/ 	.byte	0x02, 0x4a
	.zero		1
	.zero		1


	//----- nvinfo : EIATTR_EXIT_INSTR_OFFSETS
	.align		4
        /*00a4*/ 	.byte	0x04, 0x1c
        /*00a6*/ 	.short	(.L_37 - .L_36)


	//   ....[0]....
.L_36:
        /*00a8*/ 	.word	0x00000210


	//   ....[1]....
        /*00ac*/ 	.word	0x00000330


	//   ....[2]....
        /*00b0*/ 	.word	0x00000370


	//----- nvinfo : EIATTR_CBANK_PARAM_SIZE
	.align		4
.L_37:
        /*00b4*/ 	.byte	0x03, 0x19
        /*00b6*/ 	.short	0x0014


	//----- nvinfo : EIATTR_PARAM_CBANK
	.align		4
        /*00b8*/ 	.byte	0x04, 0x0a
        /*00ba*/ 	.short	(.L_39 - .L_38)
	.align		4
.L_38:
        /*00bc*/ 	.word	index@(.nv.constant0._Z16device_reduce_v3PfS_i)
        /*00c0*/ 	.short	0x0380
        /*00c2*/ 	.short	0x0014


	//----- nvinfo : EIATTR_SW_WAR
	.align		4
.L_39:
        /*00c4*/ 	.byte	0x04, 0x36
        /*00c6*/ 	.short	(.L_41 - .L_40)
.L_40:
        /*00c8*/ 	.word	0x00000008
.L_41:


//--------------------- .nv.info._Z16device_reduce_v2PfS_i --------------------------
	.section	.nv.info._Z16device_reduce_v2PfS_i,"",@"SHT_CUDA_INFO"
	.sectionflags	@""
	.align	4


	//----- nvinfo : EIATTR_CUDA_API_VERSION
	.align		4
        /*0000*/ 	.byte	0x04, 0x37
        /*0002*/ 	.short	(.L_43 - .L_42)
.L_42:
        /*0004*/ 	.word	0x00000082


	//----- nvinfo : EIATTR_KPARAM_INFO
	.align		4
.L_43:
        /*0008*/ 	.byte	0x04, 0x17
        /*000a*/ 	.short	(.L_45 - .L_44)
.L_44:
        /*000c*/ 	.word	0x00000000
        /*0010*/ 	.short	0x0002
        /*0012*/ 	.short	0x0010
        /*0014*/ 	.byte	0x00, 0xf0, 0x11, 0x00


	//----- nvinfo : EIATTR_KPARAM_INFO
	.align		4
.L_45:
        /*0018*/ 	.byte	0x04, 0x17
        /*001a*/ 	.short	(.L_47 - .L_46)
.L_46:
        /*001c*/ 	.word	0x00000000
        /*0020*/ 	.short	0x0001
        /*0022*/ 	.short	0x0008
        /*0024*/ 	.byte	0x00, 0xf5, 0x21, 0x00


	//----- nvinfo : EIATTR_KPARAM_INFO
	.align		4
.L_47:
        /*0028*/ 	.byte	0x04, 0x17
        /*002a*/ 	.short	(.L_49 - .L_48)
.L_48:
        /*002c*/ 	.word	0x00000000
        /*0030*/ 	.short	0x0000
        /*0032*/ 	.short	0x0000
        /*0034*/ 	.byte	0x00, 0xf5, 0x21, 0x00


	//----- nvinfo : EIATTR_SPARSE_MMA_MASK
	.align		4
.L_49:
        /*0038*/ 	.byte	0x03, 0x50
        /*003a*/ 	.short	0x0000


	//----- nvinfo : EIATTR_MAXREG_COUNT
	.align		4
        /*003c*/ 	.byte	0x03, 0x1b
        /*003e*/ 	.short	0x00ff


	//----- nvinfo : EIATTR_NUM_BARRIERS
	.align		4
        /*0040*/ 	.byte	0x02, 0x4c
        /*0042*/ 	.byte	0x01
	.zero		1


	//----- nvinfo : EIATTR_MERCURY_ISA_VERSION
	.align		4
        /*0044*/ 	.byte	0x03, 0x5f
        /*0046*/ 	.short	0x0101


	//----- nvinfo : EIATTR_VRC_CTA_INIT_COUNT
	.align		4
        /*0048*/ 	.byte	0x02, 0x4a
	.zero		1
	.zero		1


	//----- nvinfo : EIATTR_EXIT_INSTR_OFFSETS
	.align		4
        /*004c*/ 	.byte	0x04, 0x1c
        /*004e*/ 	.short	(.L_51 - .L_50)


	//   ....[0]....
.L_50:
        /*0050*/ 	.word	0x00000210


	//   ....[1]....
        /*0054*/ 	.word	0x00000280


	//----- nvinfo : EIATTR_CBANK_PARAM_SIZE
	.align		4
.L_51:
        /*0058*/ 	.byte	0x03, 0x19
        /*005a*/ 	.short	0x0014


	//----- nvinfo : EIATTR_PARAM_CBANK
	.align		4
        /*005c*/ 	.byte	0x04, 0x0a
        /*005e*/ 	.short	(.L_53 - .L_52)
	.align		4
.L_52:
        /*0060*/ 	.word	index@(.nv.constant0._Z16device_reduce_v2PfS_i)
        /*0064*/ 	.short	0x0380
        /*0066*/ 	.short	0x0014


	//----- nvinfo : EIATTR_SW_WAR
	.align		4
.L_53:
        /*0068*/ 	.byte	0x04, 0x36
        /*006a*/ 	.short	(.L_55 - .L_54)
.L_54:
        /*006c*/ 	.word	0x00000008
.L_55:


//--------------------- .nv.info._Z16device_reduce_v1PfS_i --------------------------
	.section	.nv.info._Z16device_reduce_v1PfS_i,"",@"SHT_CUDA_INFO"
	.sectionflags	@""
	.align	4


	//----- nvinfo : EIATTR_CUDA_API_VERSION
	.align		4
        /*0000*/ 	.byte	0x04, 0x37
        /*0002*/ 	.short	(.L_57 - .L_56)
.L_56:
        /*0004*/ 	.word	0x00000082


	//----- nvinfo : EIATTR_KPARAM_INFO
	.align		4
.L_57:
        /*0008*/ 	.byte	0x04, 0x17
        /*000a*/ 	.short	(.L_59 - .L_58)
.L_58:
        /*000c*/ 	.word	0x00000000
        /*0010*/ 	.short	0x0002
        /*0012*/ 	.short	0x0010
        /*0014*/ 	.byte	0x00, 0xf0, 0x11, 0x00


	//----- nvinfo : EIATTR_KPARAM_INFO
	.align		4
.L_59:
        /*0018*/ 	.byte	0x04, 0x17
        /*001a*/ 	.short	(.L_61 - .L_60)
.L_60:
        /*001c*/ 	.word	0x00000000
        /*0020*/ 	.short	0x0001
        /*0022*/ 	.short	0x0008
        /*0024*/ 	.byte	0x00, 0xf5, 0x21, 0x00


	//----- nvinfo : EIATTR_KPARAM_INFO
	.align		4
.L_61:
        /*0028*/ 	.byte	0x04, 0x17
        /*002a*/ 	.short	(.L_63 - .L_62)
.L_62:
        /*002c*/ 	.word	0x00000000
        /*0030*/ 	.short	0x0000
        /*0032*/ 	.short	0x0000
        /*0034*/ 	.byte	0x00, 0xf5, 0x21, 0x00


	//----- nvinfo : EIATTR_SPARSE_MMA_MASK
	.align		4
.L_63:
        /*0038*/ 	.byte	0x03, 0x50
        /*003a*/ 	.short	0x0000


	//----- nvinfo : EIATTR_MAXREG_COUNT
	.align		4
        /*003c*/ 	.byte	0x03, 0x1b
        /*003e*/ 	.short	0x00ff


	//----- nvinfo : EIATTR_NUM_BARRIERS
	.align		4
        /*0040*/ 	.byte	0x02, 0x4c
        /*0042*/ 	.byte	0x01
	.zero		1


	//----- nvinfo : EIATTR_MERCURY_ISA_VERSION
	.align		4
        /*0044*/ 	.byte	0x03, 0x5f
        /*0046*/ 	.short	0x0101


	//----- nvinfo : EIATTR_VRC_CTA_INIT_COUNT
	.align		4
        /*0048*/ 	.byte	0x02, 0x4a
	.zero		1
	.zero		1


	//----- nvinfo : EIATTR_EXIT_INSTR_OFFSETS
	.align		4
        /*004c*/ 	.byte	0x04, 0x1c
        /*004e*/ 	.short	(.L_65 - .L_64)


	//   ....[0]....
.L_64:
        /*0050*/ 	.word	0x00000210


	//   ....[1]....
        /*0054*/ 	.word	0x00000290


	//----- nvinfo : EIATTR_CBANK_PARAM_SIZE
	.align		4
.L_65:
        /*0058*/ 	.byte	0x03, 0x19
        /*005a*/ 	.short	0x0014


	//----- nvinfo : EIATTR_PARAM_CBANK
	.align		4
        /*005c*/ 	.byte	0x04, 0x0a
        /*005e*/ 	.short	(.L_67 - .L_66)
	.align		4
.L_66:
        /*0060*/ 	.word	index@(.nv.constant0._Z16device_reduce_v1PfS_i)
        /*0064*/ 	.short	0x0380
        /*0066*/ 	.short	0x0014


	//----- nvinfo : EIATTR_SW_WAR
	.align		4
.L_67:
        /*0068*/ 	.byte	0x04, 0x36
        /*006a*/ 	.short	(.L_69 - .L_68)
.L_68:
        /*006c*/ 	.word	0x00000008
.L_69:


//--------------------- .nv.info._Z16device_reduce_v0PfS_ --------------------------
	.section	.nv.info._Z16device_reduce_v0PfS_,"",@"SHT_CUDA_INFO"
	.sectionflags	@""
	.align	4


	//----- nvinfo : EIATTR_CUDA_API_VERSION
	.align		4
        /*0000*/ 	.byte	0x04, 0x37
        /*0002*/ 	.short	(.L_71 - .L_70)
.L_70:
        /*0004*/ 	.word	0x00000082


	//----- nvinfo : EIATTR_KPARAM_INFO
	.align		4
.L_71:
        /*0008*/ 	.byte	0x04, 0x17
        /*000a*/ 	.short	(.L_73 - .L_72)
.L_72:
        /*000c*/ 	.word	0x00000000
        /*0010*/ 	.short	0x0001
        /*0012*/ 	.short	0x0008
        /*0014*/ 	.byte	0x00, 0xf5, 0x21, 0x00


	//----- nvinfo : EIATTR_KPARAM_INFO
	.align		4
.L_73:
        /*0018*/ 	.byte	0x04, 0x17
        /*001a*/ 	.short	(.L_75 - .L_74)
.L_74:
        /*001c*/ 	.word	0x00000000
        /*0020*/ 	.short	0x0000
        /*0022*/ 	.short	0x0000
        /*0024*/ 	.byte	0x00, 0xf5, 0x21, 0x00


	//----- nvinfo : EIATTR_SPARSE_MMA_MASK
	.align		4
.L_75:
        /*0028*/ 	.byte	0x03, 0x50
        /*002a*/ 	.short	0x0000


	//----- nvinfo : EIATTR_MAXREG_COUNT
	.align		4
        /*002c*/ 	.byte	0x03, 0x1b
        /*002e*/ 	.short	0x00ff


	//----- nvinfo : EIATTR_NUM_BARRIERS
	.align		4
        /*0030*/ 	.byte	0x02, 0x4c
        /*0032*/ 	.byte	0x01
	.zero		1


	//----- nvinfo : EIATTR_MERCURY_ISA_VERSION
	.align		4
        /*0034*/ 	.byte	0x03, 0x5f
        /*0036*/ 	.short	0x0101


	//----- nvinfo : EIATTR_VRC_CTA_INIT_COUNT
	.align		4
        /*0038*/ 	.byte	0x02, 0x4a
	.zero		1
	.zero		1


	//----- nvinfo : EIATTR_EXIT_INSTR_OFFSETS
	.align		4
        /*003c*/ 	.byte	0x04, 0x1c
        /*003e*/ 	.short	(.L_77 - .L_76)


	//   ....[0]....
.L_76:
        /*0040*/ 	.word	0x000001c0


	//   ....[1]....
        /*0044*/ 	.word	0x00000210


	//----- nvinfo : EIATTR_CRS_STACK_SIZE
	.align		4
.L_77:
        /*0048*/ 	.byte	0x04, 0x1e
        /*004a*/ 	.short	(.L_79 - .L_78)
.L_78:
        /*004c*/ 	.word	0x00000000


	//----- nvinfo : EIATTR_CBANK_PARAM_SIZE
	.align		4
.L_79:
        /*0050*/ 	.byte	0x03, 0x19
        /*0052*/ 	.short	0x0010


	//----- nvinfo : EIATTR_PARAM_CBANK
	.align		4
        /*0054*/ 	.byte	0x04, 0x0a
        /*0056*/ 	.short	(.L_81 - .L_80)
	.align		4
.L_80:
        /*0058*/ 	.word	index@(.nv.constant0._Z16device_reduce_v0PfS_)
        /*005c*/ 	.short	0x0380
        /*005e*/ 	.short	0x0010


	//----- nvinfo : EIATTR_SW_WAR
	.align		4
.L_81:
        /*0060*/ 	.byte	0x04, 0x36
        /*0062*/ 	.short	(.L_83 - .L_82)
.L_82:
        /*0064*/ 	.word	0x00000008
.L_83:


//--------------------- .nv.callgraph             --------------------------
	.section	.nv.callgraph,"",@"SHT_CUDA_CALLGRAPH"
	.align	4
	.sectionentsize	8
	.align		4
        /*0000*/ 	.word	0x00000000
	.align		4
        /*0004*/ 	.word	0xffffffff
	.align		4
        /*0008*/ 	.word	0x00000000
	.align		4
        /*000c*/ 	.word	0xfffffffe
	.align		4
        /*0010*/ 	.word	0x00000000
	.align		4
        /*0014*/ 	.word	0xfffffffd
	.align		4
        /*0018*/ 	.word	0x00000000
	.align		4
        /*001c*/ 	.word	0xfffffffc


//--------------------- .text._Z16device_reduce_v3PfS_i --------------------------
	.section	.text._Z16device_reduce_v3PfS_i,"ax",@progbits
	.align	128
        .global         _Z16device_reduce_v3PfS_i
        .type           _Z16device_reduce_v3PfS_i,@function
        .size           _Z16device_reduce_v3PfS_i,(.L_x_12 - _Z16device_reduce_v3PfS_i)
        .other          _Z16device_reduce_v3PfS_i,@"STO_CUDA_ENTRY STV_DEFAULT"
_Z16device_reduce_v3PfS_i:
.text._Z16device_reduce_v3PfS_i:
[----:B------:R-:W-:Y:S01]  /*0000*/  LDC R1, c[0x0][0x37c] ;  /* 0x0000df00ff017b82 */ /* 0x000fe20000000800 */
[----:B------:R-:W0:Y:S01]  /*0010*/  S2R R5, SR_CTAID.X ;  /* 0x0000000000057919 */ /* 0x000e220000002500 */
[----:B------:R-:W0:Y:S01]  /*0020*/  LDCU UR5, c[0x0][0x360] ;  /* 0x00006c00ff0577ac */ /* 0x000e220008000800 */
[----:B------:R-:W-:Y:S01]  /*0030*/  HFMA2 R4, -RZ, RZ, 0, 0 ;  /* 0x00000000ff047431 */ /* 0x000fe200000001ff */
[----:B------:R-:W0:Y:S01]  /*0040*/  S2R R10, SR_TID.X ;  /* 0x00000000000a7919 */ /* 0x000e220000002100 */
[----:B------:R-:W1:Y:S01]  /*0050*/  LDCU UR4, c[0x0][0x390] ;  /* 0x00007200ff0477ac */ /* 0x000e620008000800 */
[----:B------:R-:W2:Y:S01]  /*0060*/  LDCU.64 UR6, c[0x0][0x358] ;  /* 0x00006b00ff0677ac */ /* 0x000ea20008000a00 */
[----:B0-----:R-:W-:-:S05]  /*0070*/  IMAD R5, R5, UR5, R10 ;  /* 0x0000000505057c24 */ /* 0x001fca000f8e020a */
[----:B-1----:R-:W-:-:S13]  /*0080*/  ISETP.GE.AND P0, PT, R5, UR4, PT ;  /* 0x0000000405007c0c */ /* 0x002fda000bf06270 */
[----:B------:R-:W0:Y:S02]  /*0090*/  @!P0 LDC.64 R2, c[0x0][0x380] ;  /* 0x0000e000ff028b82 */ /* 0x000e240000000a00 */
[----:B0-----:R-:W-:-:S05]  /*00a0*/  @!P0 IMAD.WIDE R2, R5, 0x4, R2 ;  /* 0x0000000405028825 */ /* 0x001fca00078e0202 */
[----:B--2---:R-:W2:Y:S01]  /*00b0*/  @!P0 LDG.E R4, desc[UR6][R2.64] ;  /* 0x0000000602048981 */ /* 0x004ea2000c1e1900 */
[----:B------:R-:W-:-:S03]  /*00c0*/  ISETP.GT.U32.AND P1, PT, R10, 0x1f, PT ;  /* 0x0000001f0a00780c */ /* 0x000fc60003f24070 */
[----:B--2---:R-:W0:Y:S02]  /*00d0*/  SHFL.DOWN PT, R5, R4, 0x10, 0x1f ;  /* 0x0a001f0004057f89 */ /* 0x004e2400000e0000 */
[----:B0-----:R-:W-:-:S05]  /*00e0*/  FADD R5, R5, R4 ;  /* 0x0000000405057221 */ /* 0x001fca0000000000 */
[----:B------:R-:W0:Y:S02]  /*00f0*/  SHFL.DOWN PT, R0, R5, 0x8, 0x1f ;  /* 0x09001f0005007f89 */ /* 0x000e2400000e0000 */
[----:B0-----:R-:W-:Y:S01]  /*0100*/  FADD R6, R5, R0 ;  /* 0x0000000005067221 */ /* 0x001fe20000000000 */
[----:B------:R-:W-:-:S04]  /*0110*/  LOP3.LUT R0, R10, 0x1f, RZ, 0xc0, !PT ;  /* 0x0000001f0a007812 */ /* 0x000fc800078ec0ff */
[----:B------:R-:W0:Y:S01]  /*0120*/  SHFL.DOWN PT, R7, R6, 0x4, 0x1f ;  /* 0x08801f0006077f89 */ /* 0x000e2200000e0000 */
[----:B------:R-:W-:-:S13]  /*0130*/  ISETP.NE.AND P0, PT, R0, RZ, PT ;  /* 0x000000ff0000720c */ /* 0x000fda0003f05270 */
[----:B------:R-:W1:Y:S01]  /*0140*/  @!P0 S2R R9, SR_CgaCtaId ;  /* 0x0000000000098919 */ /* 0x000e620000008800 */
[----:B------:R-:W-:Y:S02]  /*0150*/  @!P0 MOV R4, 0x400 ;  /* 0x0000040000048802 */ /* 0x000fe40000000f00 */
[----:B------:R-:W-:-:S04]  /*0160*/  @!P0 SHF.R.U32.HI R2, RZ, 0x3, R10 ;  /* 0x00000003ff028819 */ /* 0x000fc8000001160a */
[----:B------:R-:W-:Y:S01]  /*0170*/  @!P0 LOP3.LUT R2, R2, 0x7c, RZ, 0xc0, !PT ;  /* 0x0000007c02028812 */ /* 0x000fe200078ec0ff */
[----:B0-----:R-:W-:-:S05]  /*0180*/  FADD R7, R6, R7 ;  /* 0x0000000706077221 */ /* 0x001fca0000000000 */
[----:B------:R-:W0:Y:S01]  /*0190*/  SHFL.DOWN PT, R8, R7, 0x2, 0x1f ;  /* 0x08401f0007087f89 */ /* 0x000e2200000e0000 */
[----:B-1----:R-:W-:-:S04]  /*01a0*/  @!P0 LEA R5, R9, R4, 0x18 ;  /* 0x0000000409058211 */ /* 0x002fc800078ec0ff */
[----:B------:R-:W-:Y:S01]  /*01b0*/  @!P0 IADD3 R2, PT, PT, R2, R5, RZ ;  /* 0x0000000502028210 */ /* 0x000fe20007ffe0ff */
[----:B0-----:R-:W-:-:S05]  /*01c0*/  FADD R8, R7, R8 ;  /* 0x0000000807087221 */ /* 0x001fca0000000000 */
[----:B------:R-:W0:Y:S02]  /*01d0*/  SHFL.DOWN PT, R3, R8, 0x1, 0x1f ;  /* 0x08201f0008037f89 */ /* 0x000e2400000e0000 */
[----:B0-----:R-:W-:-:S05]  /*01e0*/  FADD R3, R8, R3 ;  /* 0x0000000308037221 */ /* 0x001fca0000000000 */
[----:B------:R0:W-:Y:S01]  /*01f0*/  @!P0 STS [R2], R3 ;  /* 0x0000000302008388 */ /* 0x0001e20000000800 */
[----:B------:R-:W-:Y:S06]  /*0200*/  BAR.SYNC.DEFER_BLOCKING 0x0 ;  /* 0x0000000000007b1d */ /* 0x000fec0000010000 */
[----:B------:R-:W-:Y:S05]  /*0210*/  @P1 EXIT ;  /* 0x000000000000194d */ /* 0x000fea0003800000 */
[----:B------:R-:W-:-:S06]  /*0220*/  USHF.R.U32.HI UR4, URZ, 0x5, UR5 ;  /* 0x00000005ff047899 */ /* 0x000fcc0008011605 */
[----:B------:R-:W-:-:S13]  /*0230*/  ISETP.GE.U32.AND P1, PT, R0, UR4, PT ;  /* 0x0000000400007c0c */ /* 0x000fda000bf26070 */
[----:B0-----:R-:W0:Y:S01]  /*0240*/  @!P1 S2R R3, SR_CgaCtaId ;  /* 0x0000000000039919 */ /* 0x001e220000008800 */
[----:B------:R-:W-:-:S04]  /*0250*/  @!P1 MOV R2, 0x400 ;  /* 0x0000040000029802 */ /* 0x000fc80000000f00 */
[----:B0-----:R-:W-:Y:S02]  /*0260*/  @!P1 LEA R3, R3, R2, 0x18 ;  /* 0x0000000203039211 */ /* 0x001fe400078ec0ff */
[----:B------:R-:W-:Y:S02]  /*0270*/  MOV R2, RZ ;  /* 0x000000ff00027202 */ /* 0x000fe40000000f00 */
[----:B------:R-:W-:-:S05]  /*0280*/  @!P1 LEA R0, R0, R3, 0x2 ;  /* 0x0000000300009211 */ /* 0x000fca00078e10ff */
[----:B------:R-:W0:Y:S04]  /*0290*/  @!P1 LDS R2, [R0] ;  /* 0x0000000000029984 */ /* 0x000e280000000800 */
[----:B0-----:R-:W0:Y:S02]  /*02a0*/  SHFL.DOWN PT, R3, R2, 0x10, 0x1f ;  /* 0x0a001f0002037f89 */ /* 0x001e2400000e0000 */
[----:B0-----:R-:W-:-:S05]  /*02b0*/  FADD R3, R3, R2 ;  /* 0x0000000203037221 */ /* 0x001fca0000000000 */
[----:B------:R-:W0:Y:S02]  /*02c0*/  SHFL.DOWN PT, R4, R3, 0x8, 0x1f ;  /* 0x09001f0003047f89 */ /* 0x000e2400000e0000 */
[----:B0-----:R-:W-:-:S05]  /*02d0*/  FADD R4, R3, R4 ;  /* 0x0000000403047221 */ /* 0x001fca0000000000 */
[----:B------:R-:W0:Y:S02]  /*02e0*/  SHFL.DOWN PT, R5, R4, 0x4, 0x1f ;  /* 0x08801f0004057f89 */ /* 0x000e2400000e0000 */
[----:B0-----:R-:W-:-:S05]  /*02f0*/  FADD R5, R4, R5 ;  /* 0x0000000504057221 */ /* 0x001fca0000000000 */
[----:B------:R-:W0:Y:S02]  /*0300*/  SHFL.DOWN PT, R6, R5, 0x2, 0x1f ;  /* 0x08401f0005067f89 */ /* 0x000e2400000e0000 */
[----:B0-----:R-:W-:-:S05]  /*0310*/  FADD R6, R5, R6 ;  /* 0x0000000605067221 */ /* 0x001fca0000000000 */
[----:B------:R0:W1:Y:S01]  /*0320*/  SHFL.DOWN PT, R7, R6, 0x1, 0x1f ;  /* 0x08201f0006077f89 */ /* 0x00006200000e0000 */
[----:B------:R-:W-:Y:S05]  /*0330*/  @P0 EXIT ;  /* 0x000000000000094d */ /* 0x000fea0003800000 */
[----:B------:R-:W2:Y:S01]  /*0340*/  LDC.64 R2, c[0x0][0x388] ;  /* 0x0000e200ff027b82 */ /* 0x000ea20000000a00 */
[----:B-1----:R-:W-:-:S05]  /*0350*/  FADD R7, R6, R7 ;  /* 0x0000000706077221 */ /* 0x002fca0000000000 */
[----:B--2---:R-:W-:Y:S01]  /*0360*/  REDG.E.ADD.F32.FTZ.RN.STRONG.GPU desc[UR6][R2.64], R7 ;  /* 0x00000007020079a6 */ /* 0x004fe2000c12f306 */
[----:B------:R-:W-:Y:S05]  /*0370*/  EXIT ;  /* 0x000000000000794d */ /* 0x000fea0003800000 */
.L_x_0:
[----:B------:R-:W-:-:S00]  /*0380*/  BRA `(.L_x_0) ;  /* 0xfffffffc00fc7947 */ /* 0x000fc0000383ffff */
[----:B------:R-:W-:-:S00]  /*0390*/  NOP ;  /* 0x0000000000007918 */ /* 0x000fc00000000000 */
        /* <DEDUP_REMOVED lines=14> */
.L_x_12:


//--------------------- .text._Z16device_reduce_v2PfS_i --------------------------
	.section	.text._Z16device_reduce_v2PfS_i,"ax",@progbits
	.align	128
        .global         _Z16device_reduce_v2PfS_i
        .type           _Z16device_reduce_v2PfS_i,@function
        .size           _Z16device_reduce_v2PfS_i,(.L_x_13 - _Z16device_reduce_v2PfS_i)
        .other          _Z16device_reduce_v2PfS_i,@"STO_CUDA_ENTRY STV_DEFAULT"
_Z16device_reduce_v2PfS_i:
.text._Z16device_reduce_v2PfS_i:
[----:B------:R-:W-:Y:S01]  /*0000*/  LDC R1, c[0x0][0x37c] ;  /* 0x0000df00ff017b82 */ /* 0x000fe20000000800 */
[----:B------:R-:W0:Y:S01]  /*0010*/  S2R R6, SR_TID.X ;  /* 0x0000000000067919 */ /* 0x000e220000002100 */
[----:B------:R-:W0:Y:S01]  /*0020*/  LDCU UR8, c[0x0][0x360] ;  /* 0x00006c00ff0877ac */ /* 0x000e220008000800 */
[----:B------:R-:W-:Y:S01]  /*0030*/  IMAD.MOV.U32 R4, RZ, RZ, RZ ;  /* 0x000000ffff047224 */ /* 0x000fe200078e00ff */
[----:B------:R-:W0:Y:S01]  /*0040*/  S2R R5, SR_CTAID.X ;  /* 0x0000000000057919 */ /* 0x000e220000002500 */
[----:B------:R-:W1:Y:S01]  /*0050*/  LDCU UR4, c[0x0][0x390] ;  /* 0x00007200ff0477ac */ /* 0x000e620008000800 */
[----:B------:R-:W2:Y:S01]  /*0060*/  LDCU.64 UR6, c[0x0][0x358] ;  /* 0x00006b00ff0677ac */ /* 0x000ea20008000a00 */
[----:B0-----:R-:W-:-:S05]  /*0070*/  IMAD R5, R5, UR8, R6 ;  /* 0x0000000805057c24 */ /* 0x001fca000f8e0206 */
[----:B-1----:R-:W-:-:S13]  /*0080*/  ISETP.GE.AND P0, PT, R5, UR4, PT ;  /* 0x0000000405007c0c */ /* 0x002fda000bf06270 */
[----:B------:R-:W0:Y:S02]  /*0090*/  @!P0 LDC.64 R2, c[0x0][0x380] ;  /* 0x0000e000ff028b82 */ /* 0x000e240000000a00 */
[----:B0-----:R-:W-:-:S05]  /*00a0*/  @!P0 IMAD.WIDE R2, R5, 0x4, R2 ;  /* 0x0000000405028825 */ /* 0x001fca00078e0202 */
[----:B--2---:R-:W2:Y:S01]  /*00b0*/  @!P0 LDG.E R4, desc[UR6][R2.64] ;  /* 0x0000000602048981 */ /* 0x004ea2000c1e1900 */
[----:B------:R-:W0:Y:S01]  /*00c0*/  S2UR UR5, SR_CgaCtaId ;  /* 0x00000000000579c3 */ /* 0x000e220000008800 */
[----:B------:R-:W-:Y:S01]  /*00d0*/  IMAD.U32 R0, RZ, RZ, UR8 ;  /* 0x00000008ff007e24 */ /* 0x000fe2000f8e00ff */
[----:B------:R-:W-:Y:S01]  /*00e0*/  UMOV UR4, 0x400 ;  /* 0x0000040000047882 */ /* 0x000fe20000000000 */
[----:B------:R-:W-:-:S03]  /*00f0*/  ISETP.NE.AND P0, PT, R6, RZ, PT ;  /* 0x000000ff0600720c */ /* 0x000fc60003f05270 */
[----:B------:R-:W-:Y:S01]  /*0100*/  ISETP.GE.U32.AND P1, PT, R0, 0x2, PT ;  /* 0x000000020000780c */ /* 0x000fe20003f26070 */
[----:B0-----:R-:W-:-:S06]  /*0110*/  ULEA UR4, UR5, UR4, 0x18 ;  /* 0x0000000405047291 */ /* 0x001fcc000f8ec0ff */
[----:B------:R-:W-:-:S05]  /*0120*/  LEA R5, R6, UR4, 0x2 ;  /* 0x0000000406057c11 */ /* 0x000fca000f8e10ff */
[----:B--2---:R0:W-:Y:S01]  /*0130*/  STS [R5], R4 ;  /* 0x0000000405007388 */ /* 0x0041e20000000800 */
[----:B------:R-:W-:Y:S06]  /*0140*/  BAR.SYNC.DEFER_BLOCKING 0x0 ;  /* 0x0000000000007b1d */ /* 0x000fec0000010000 */
[----:B------:R-:W-:Y:S05]  /*0150*/  @!P1 BRA `(.L_x_1) ;  /* 0x00000000002c9947 */ /* 0x000fea0003800000 */
.L_x_2:
[----:B------:R-:W-:-:S04]  /*0160*/  SHF.R.U32.HI R7, RZ, 0x1, R0 ;  /* 0x00000001ff077819 */ /* 0x000fc80000011600 */
[----:B------:R-:W-:-:S13]  /*0170*/  ISETP.GE.U32.AND P1, PT, R6, R7, PT ;  /* 0x000000070600720c */ /* 0x000fda0003f26070 */
[----:B------:R-:W-:Y:S01]  /*0180*/  @!P1 IMAD R2, R7, 0x4, R5 ;  /* 0x0000000407029824 */ /* 0x000fe200078e0205 */
[----:B------:R-:W-:Y:S05]  /*0190*/  @!P1 LDS R3, [R5] ;  /* 0x0000000005039984 */ /* 0x000fea0000000800 */
[----:B------:R-:W0:Y:S02]  /*01a0*/  @!P1 LDS R2, [R2] ;  /* 0x0000000002029984 */ /* 0x000e240000000800 */
[----:B0-----:R-:W-:-:S05]  /*01b0*/  @!P1 FADD R4, R2, R3 ;  /* 0x0000000302049221 */ /* 0x001fca0000000000 */
[----:B------:R1:W-:Y:S01]  /*01c0*/  @!P1 STS [R5], R4 ;  /* 0x0000000405009388 */ /* 0x0003e20000000800 */
[----:B------:R-:W-:Y:S01]  /*01d0*/  BAR.SYNC.DEFER_BLOCKING 0x0 ;  /* 0x0000000000007b1d */ /* 0x000fe20000010000 */
[----:B------:R-:W-:Y:S01]  /*01e0*/  ISETP.GT.U32.AND P1, PT, R0, 0x3, PT ;  /* 0x000000030000780c */ /* 0x000fe20003f24070 */
[----:B------:R-:W-:-:S12]  /*01f0*/  IMAD.MOV.U32 R0, RZ, RZ, R7 ;  /* 0x000000ffff007224 */ /* 0x000fd800078e0007 */
[----:B-1----:R-:W-:Y:S05]  /*0200*/  @P1 BRA `(.L_x_2) ;  /* 0xfffffffc00d41947 */ /* 0x002fea000383ffff */
.L_x_1:
[----:B------:R-:W-:Y:S05]  /*0210*/  @P0 EXIT ;  /* 0x000000000000094d */ /* 0x000fea0003800000 */
[----:B------:R-:W1:Y:S01]  /*0220*/  S2UR UR5, SR_CgaCtaId ;  /* 0x00000000000579c3 */ /* 0x000e620000008800 */
[----:B------:R-:W-:-:S07]  /*0230*/  UMOV UR4, 0x400 ;  /* 0x0000040000047882 */ /* 0x000fce0000000000 */
[----:B------:R-:W2:Y:S01]  /*0240*/  LDC.64 R2, c[0x0][0x388] ;  /* 0x0000e200ff027b82 */ /* 0x000ea20000000a00 */
[----:B-1----:R-:W-:-:S09]  /*0250*/  ULEA UR4, UR5, UR4, 0x18 ;  /* 0x0000000405047291 */ /* 0x002fd2000f8ec0ff */
[----:B0-----:R-:W2:Y:S04]  /*0260*/  LDS R5, [UR4] ;  /* 0x00000004ff057984 */ /* 0x001ea80008000800 */
[----:B--2---:R-:W-:Y:S01]  /*0270*/  REDG.E.ADD.F32.FTZ.RN.STRONG.GPU desc[UR6][R2.64], R5 ;  /* 0x00000005020079a6 */ /* 0x004fe2000c12f306 */
[----:B------:R-:W-:Y:S05]  /*0280*/  EXIT ;  /* 0x000000000000794d */ /* 0x000fea0003800000 */
.L_x_3:
        /* <DEDUP_REMOVED lines=15> */
.L_x_13:


//--------------------- .text._Z16device_reduce_v1PfS_i --------------------------
	.section	.text._Z16device_reduce_v1PfS_i,"ax",@progbits
	.align	128
        .global         _Z16device_reduce_v1PfS_i
        .type           _Z16device_reduce_v1PfS_i,@function
        .size           _Z16device_reduce_v1PfS_i,(.L_x_14 - _Z16device_reduce_v1PfS_i)
        .other          _Z16device_reduce_v1PfS_i,@"STO_CUDA_ENTRY STV_DEFAULT"
_Z16device_reduce_v1PfS_i:
.text._Z16device_reduce_v1PfS_i:
        /* <DEDUP_REMOVED lines=22> */
.L_x_5:
[----:B------:R-:W-:-:S04]  /*0160*/  SHF.R.U32.HI R8, RZ, 0x1, R0 ;  /* 0x00000001ff087819 */ /* 0x000fc80000011600 */
[----:B------:R-:W-:-:S13]  /*0170*/  ISETP.GE.U32.AND P1, PT, R6, R8, PT ;  /* 0x000000080600720c */ /* 0x000fda0003f26070 */
[----:B------:R-:W-:Y:S01]  /*0180*/  @!P1 LEA R2, R8, R5, 0x2 ;  /* 0x0000000508029211 */ /* 0x000fe200078e10ff */
        /* <DEDUP_REMOVED lines=8> */
.L_x_4:
[----:B------:R-:W-:Y:S05]  /*0210*/  @P0 EXIT ;  /* 0x000000000000094d */ /* 0x000fea0003800000 */
[----:B------:R-:W1:Y:S01]  /*0220*/  S2UR UR5, SR_CgaCtaId ;  /* 0x00000000000579c3 */ /* 0x000e620000008800 */
[----:B------:R-:W-:-:S07]  /*0230*/  UMOV UR4, 0x400 ;  /* 0x0000040000047882 */ /* 0x000fce0000000000 */
[----:B------:R-:W2:Y:S01]  /*0240*/  LDC.64 R2, c[0x0][0x388] ;  /* 0x0000e200ff027b82 */ /* 0x000ea20000000a00 */
[----:B-1----:R-:W-:Y:S01]  /*0250*/  ULEA UR4, UR5, UR4, 0x18 ;  /* 0x0000000405047291 */ /* 0x002fe2000f8ec0ff */
[----:B--2---:R-:W-:-:S08]  /*0260*/  IMAD.WIDE.U32 R2, R7, 0x4, R2 ;  /* 0x0000000407027825 */ /* 0x004fd000078e0002 */
[----:B0-----:R-:W0:Y:S04]  /*0270*/  LDS R5, [UR4] ;  /* 0x00000004ff057984 */ /* 0x001e280008000800 */
[----:B0-----:R-:W-:Y:S01]  /*0280*/  STG.E desc[UR6][R2.64], R5 ;  /* 0x0000000502007986 */ /* 0x001fe2000c101906 */
[----:B------:R-:W-:Y:S05]  /*0290*/  EXIT ;  /* 0x000000000000794d */ /* 0x000fea0003800000 */
.L_x_6:
        /* <DEDUP_REMOVED lines=14> */
.L_x_14:


//--------------------- .text._Z16device_reduce_v0PfS_ --------------------------
	.section	.text._Z16device_reduce_v0PfS_,"ax",@progbits
	.align	128
        .global         _Z16device_reduce_v0PfS_
        .type           _Z16device_reduce_v0PfS_,@function
        .size           _Z16device_reduce_v0PfS_,(.L_x_15 - _Z16device_reduce_v0PfS_)
        .other          _Z16device_reduce_v0PfS_,@"STO_CUDA_ENTRY STV_DEFAULT"
_Z16device_reduce_v0PfS_:
.text._Z16device_reduce_v0PfS_:
[----:B------:R-:W-:Y:S01]  /*0000*/  LDC R1, c[0x0][0x37c] ;  /* 0x0000df00ff017b82 */ /* 0x000fe20000000800 */
[----:B------:R-:W0:Y:S01]  /*0010*/  S2R R15, SR_CTAID.X ;  /* 0x00000000000f7919 */ /* 0x000e220000002500 */
[----:B------:R-:W1:Y:S06]  /*0020*/  LDCU UR4, c[0x0][0x360] ;  /* 0x00006c00ff0477ac */ /* 0x000e6c0008000800 */
[----:B------:R-:W2:Y:S01]  /*0030*/  LDC.64 R2, c[0x0][0x380] ;  /* 0x0000e000ff027b82 */ /* 0x000ea20000000a00 */
[----:B------:R-:W3:Y:S01]  /*0040*/  S2R R13, SR_TID.X ;  /* 0x00000000000d7919 */ /* 0x000ee20000002100 */
[----:B------:R-:W4:Y:S01]  /*0050*/  LDCU.64 UR6, c[0x0][0x358] ;  /* 0x00006b00ff0677ac */ /* 0x000f220008000a00 */
[----:B-1----:R-:W-:-:S02]  /*0060*/  UISETP.GE.U32.AND UP0, UPT, UR4, 0x2, UPT ;  /* 0x000000020400788c */ /* 0x002fc4000bf06070 */
[----:B0-----:R-:W-:-:S04]  /*0070*/  IMAD R5, R15, UR4, RZ ;  /* 0x000000040f057c24 */ /* 0x001fc8000f8e02ff */
[----:B--2---:R-:W-:-:S03]  /*0080*/  IMAD.WIDE.U32 R2, R5, 0x4, R2 ;  /* 0x0000000405027825 */ /* 0x004fc600078e0002 */
[----:B---34-:R-:W-:Y:S05]  /*0090*/  BRA.U !UP0, `(.L_x_7) ;  /* 0x0000000108447547 */ /* 0x018fea000b800000 */
[----:B------:R-:W0:Y:S01]  /*00a0*/  LDC.64 R8, c[0x0][0x380] ;  /* 0x0000e000ff087b82 */ /* 0x000e220000000a00 */
[----:B------:R-:W-:-:S07]  /*00b0*/  IMAD.WIDE.U32 R4, R13, 0x4, R2 ;  /* 0x000000040d047825 */ /* 0x000fce00078e0002 */
.L_x_10:
[----:B------:R-:W-:Y:S01]  /*00c0*/  USHF.R.U32.HI UR5, URZ, 0x1, UR4 ;  /* 0x00000001ff057899 */ /* 0x000fe20008011604 */
[----:B------:R-:W-:Y:S05]  /*00d0*/  BSSY.RECONVERGENT B0, `(.L_x_8) ;  /* 0x0000009000007945 */ /* 0x000fea0003800200 */
[----:B------:R-:W-:-:S13]  /*00e0*/  ISETP.GE.U32.AND P0, PT, R13, UR5, PT ;  /* 0x000000050d007c0c */ /* 0x000fda000bf06070 */
[----:B-1----:R-:W-:Y:S05]  /*00f0*/  @P0 BRA `(.L_x_9) ;  /* 0x0000000000180947 */ /* 0x002fea0003800000 */
[----:B------:R-:W-:Y:S01]  /*0100*/  IADD3 R7, PT, PT, R13, UR5, RZ ;  /* 0x000000050d077c10 */ /* 0x000fe2000fffe0ff */
[----:B------:R-:W2:Y:S04]  /*0110*/  LDG.E R11, desc[UR6][R4.64] ;  /* 0x00000006040b7981 */ /* 0x000ea8000c1e1900 */
[----:B0-----:R-:W-:-:S06]  /*0120*/  IMAD.WIDE.U32 R6, R7, 0x4, R8 ;  /* 0x0000000407067825 */ /* 0x001fcc00078e0008 */
[----:B------:R-:W2:Y:S02]  /*0130*/  LDG.E R6, desc[UR6][R6.64] ;  /* 0x0000000606067981 */ /* 0x000ea4000c1e1900 */
[----:B--2---:R-:W-:-:S05]  /*0140*/  FADD R11, R6, R11 ;  /* 0x0000000b060b7221 */ /* 0x004fca0000000000 */
[----:B------:R1:W-:Y:S02]  /*0150*/  STG.E desc[UR6][R4.64], R11 ;  /* 0x0000000b04007986 */ /* 0x0003e4000c101906 */
.L_x_9:
[----:B------:R-:W-:Y:S05]  /*0160*/  BSYNC.RECONVERGENT B0 ;  /* 0x0000000000007941 */ /* 0x000fea0003800200 */
.L_x_8:
[----:B------:R-:W-:Y:S01]  /*0170*/  BAR.SYNC.DEFER_BLOCKING 0x0 ;  /* 0x0000000000007b1d */ /* 0x000fe20000010000 */
[----:B------:R-:W-:-:S05]  /*0180*/  UISETP.GT.U32.AND UP0, UPT, UR4, 0x3, UPT ;  /* 0x000000030400788c */ /* 0x000fca000bf04070 */
[----:B------:R-:W-:-:S04]  /*0190*/  UMOV UR4, UR5 ;  /* 0x0000000500047c82 */ /* 0x000fc80008000000 */
[----:B------:R-:W-:Y:S05]  /*01a0*/  BRA.U UP0, `(.L_x_10) ;  /* 0xfffffffd00c47547 */ /* 0x000fea000b83ffff */
.L_x_7:
[----:B------:R-:W-:-:S13]  /*01b0*/  ISETP.NE.AND P0, PT, R13, RZ, PT ;  /* 0x000000ff0d00720c */ /* 0x000fda0003f05270 */
[----:B------:R-:W-:Y:S05]  /*01c0*/  @P0 EXIT ;  /* 0x000000000000094d */ /* 0x000fea0003800000 */
[----:B------:R-:W2:Y:S01]  /*01d0*/  LDG.E R3, desc[UR6][R2.64] ;  /* 0x0000000602037981 */ /* 0x000ea2000c1e1900 */
[----:B-1----:R-:W1:Y:S02]  /*01e0*/  LDC.64 R4, c[0x0][0x388] ;  /* 0x0000e200ff047b82 */ /* 0x002e640000000a00 */
[----:B-1----:R-:W-:-:S05]  /*01f0*/  IMAD.WIDE.U32 R4, R15, 0x4, R4 ;  /* 0x000000040f047825 */ /* 0x002fca00078e0004 */
[----:B--2---:R-:W-:Y:S01]  /*0200*/  STG.E desc[UR6][R4.64], R3 ;  /* 0x0000000304007986 */ /* 0x004fe2000c101906 */
[----:B------:R-:W-:Y:S05]  /*0210*/  EXIT ;  /* 0x000000000000794d */ /* 0x000fea0003800000 */
.L_x_11:
        /* <DEDUP_REMOVED lines=14> */
.L_x_15:


//--------------------- .nv.shared._Z16device_reduce_v3PfS_i --------------------------
	.section	.nv.shared._Z16device_reduce_v3PfS_i,"aw",@nobits
	.sectionflags	@""
	.align	16
.nv.shared._Z16device_reduce_v3PfS_i:
	.zero		1152


//--------------------- .nv.shared.reserved.0     --------------------------
	.section	.nv.shared.reserved.0,"aw",@nobits
	.weak		__nv_reservedSMEM_offset_0_alias
	.size		__nv_reservedSMEM_offset_0_alias, 0, 64
	.other		__nv_reservedSMEM_offset_0_alias,@"STO_CUDA_RESERVED_SHARED STV_DEFAULT"
__nv_reservedSMEM_offset_0_alias:
	.zero		0
	.zero		64


//--------------------- .nv.shared._Z16device_reduce_v2PfS_i --------------------------
	.section	.nv.shared._Z16device_reduce_v2PfS_i,"aw",@nobits
	.sectionflags	@""
	.align	16
	.zero		1024


//--------------------- .nv.shared._Z16device_reduce_v1PfS_i --------------------------
	.section	.nv.shared._Z16device_reduce_v1PfS_i,"aw",@nobits
	.sectionflags	@""
	.align	16
	.zero		1024


//--------------------- .nv.shared._Z16device_reduce_v0PfS_ --------------------------
	.section	.nv.shared._Z16device_reduce_v0PfS_,"aw",@nobits
	.sectionflags	@""
	.align	16
	.zero		1024


//--------------------- .nv.constant0._Z16device_reduce_v3PfS_i --------------------------
	.section	.nv.constant0._Z16device_reduce_v3PfS_i,"a",@progbits
	.sectionflags	@""
	.align	4
.nv.constant0._Z16device_reduce_v3PfS_i:
	.zero		916


//--------------------- .nv.constant0._Z16device_reduce_v2PfS_i --------------------------
	.section	.nv.constant0._Z16device_reduce_v2PfS_i,"a",@progbits
	.sectionflags	@""
	.align	4
.nv.constant0._Z16device_reduce_v2PfS_i:
	.zero		916


//--------------------- .nv.constant0._Z16device_reduce_v1PfS_i --------------------------
	.section	.nv.constant0._Z16device_reduce_v1PfS_i,"a",@progbits
	.sectionflags	@""
	.align	4
.nv.constant0._Z16device_reduce_v1PfS_i:
	.zero		916


//--------------------- .nv.constant0._Z16device_reduce_v0PfS_ --------------------------
	.section	.nv.constant0._Z16device_reduce_v0PfS_,"a",@progbits
	.sectionflags	@""
	.align	4
.nv.constant0._Z16device_reduce_v0PfS_:
	.zero		912


//--------------------- SYMBOLS --------------------------

	.type		.nv.reservedSmem.offset0,@object
	.size		.nv.reservedSmem.offset0,0x4
	.type		.nv.reservedSmem.cap,@object
	.size		.nv.reservedSmem.cap,0x4
